//
// Generated by NVIDIA NVVM Compiler
//
// Compiler Build ID: CL-36424714
// Cuda compilation tools, release 13.0, V13.0.88
// Based on NVVM 20.0.0
//

.version 9.0
.target sm_100
.address_size 64

	// .globl	_Z17check_correctnessPi
.extern .func  (.param .b32 func_retval0) vprintf
(
	.param .b64 vprintf_param_0,
	.param .b64 vprintf_param_1
)
;
// _ZZ14dynproc_kerneliPiS_S_iiiiE4prev has been demoted
// _ZZ14dynproc_kerneliPiS_S_iiiiE6result has been demoted
.global .align 1 .b8 $str[14] = {68, 85, 69, 32, 37, 100, 32, 37, 100, 32, 37, 100, 10};

.visible .entry _Z17check_correctnessPi(
	.param .u64 .ptr .align 1 _Z17check_correctnessPi_param_0
)
{
	.local .align 8 .b8 	__local_depot0[16];
	.reg .b64 	%SP;
	.reg .b64 	%SPL;
	.reg .pred 	%p<5>;
	.reg .b32 	%r<10>;
	.reg .b64 	%rd<9>;

	mov.u64 	%SPL, __local_depot0;
	cvta.local.u64 	%SP, %SPL;
	ld.param.u64 	%rd2, [_Z17check_correctnessPi_param_0];
	cvta.to.global.u64 	%rd3, %rd2;
	mov.u32 	%r4, %tid.x;
	mov.u32 	%r5, %ctaid.x;
	mov.u32 	%r6, %ntid.x;
	mad.lo.s32 	%r7, %r5, %r6, %r4;
	mul.wide.s32 	%rd4, %r7, 4;
	add.s64 	%rd1, %rd3, %rd4;
	ld.global.u32 	%r1, [%rd1];
	ld.global.u32 	%r2, [%rd1+40000];
	setp.eq.s32 	%p1, %r1, %r2;
	@%p1 bra 	$L__BB0_4;
	ld.global.u32 	%r3, [%rd1+80000];
	setp.eq.s32 	%p2, %r1, %r3;
	setp.eq.s32 	%p3, %r2, %r3;
	or.pred  	%p4, %p2, %p3;
	@%p4 bra 	$L__BB0_3;
	add.u64 	%rd5, %SP, 0;
	add.u64 	%rd6, %SPL, 0;
	st.local.v2.u32 	[%rd6], {%r1, %r2};
	st.local.u32 	[%rd6+8], %r3;
	mov.u64 	%rd7, $str;
	cvta.global.u64 	%rd8, %rd7;
	{ // callseq 0, 0
	.param .b64 param0;
	st.param.b64 	[param0], %rd8;
	.param .b64 param1;
	st.param.b64 	[param1], %rd5;
	.param .b32 retval0;
	call.uni (retval0), 
	vprintf, 
	(
	param0, 
	param1
	);
	ld.param.b32 	%r8, [retval0];
	} // callseq 0
	bra.uni 	$L__BB0_4;
$L__BB0_3:
	st.global.u32 	[%rd1], %r3;
$L__BB0_4:
	ret;

}
	// .globl	_Z14dynproc_kerneliPiS_S_iiii
.visible .entry _Z14dynproc_kerneliPiS_S_iiii(
	.param .u32 _Z14dynproc_kerneliPiS_S_iiii_param_0,
	.param .u64 .ptr .align 1 _Z14dynproc_kerneliPiS_S_iiii_param_1,
	.param .u64 .ptr .align 1 _Z14dynproc_kerneliPiS_S_iiii_param_2,
	.param .u64 .ptr .align 1 _Z14dynproc_kerneliPiS_S_iiii_param_3,
	.param .u32 _Z14dynproc_kerneliPiS_S_iiii_param_4,
	.param .u32 _Z14dynproc_kerneliPiS_S_iiii_param_5,
	.param .u32 _Z14dynproc_kerneliPiS_S_iiii_param_6,
	.param .u32 _Z14dynproc_kerneliPiS_S_iiii_param_7
)
{
	.reg .pred 	%p<17>;
	.reg .b32 	%r<76>;
	.reg .b64 	%rd<13>;
	// demoted variable
	.shared .align 4 .b8 _ZZ14dynproc_kerneliPiS_S_iiiiE4prev[3072];
	// demoted variable
	.shared .align 4 .b8 _ZZ14dynproc_kerneliPiS_S_iiiiE6result[3072];
	ld.param.u32 	%r21, [_Z14dynproc_kerneliPiS_S_iiii_param_0];
	ld.param.u64 	%rd2, [_Z14dynproc_kerneliPiS_S_iiii_param_1];
	ld.param.u64 	%rd3, [_Z14dynproc_kerneliPiS_S_iiii_param_2];
	ld.param.u64 	%rd4, [_Z14dynproc_kerneliPiS_S_iiii_param_3];
	ld.param.u32 	%r22, [_Z14dynproc_kerneliPiS_S_iiii_param_4];
	ld.param.u32 	%r23, [_Z14dynproc_kerneliPiS_S_iiii_param_6];
	ld.param.u32 	%r24, [_Z14dynproc_kerneliPiS_S_iiii_param_7];
	mov.u32 	%r25, %ctaid.x;
	mov.u32 	%r1, %tid.x;
	and.b32  	%r2, %r1, 255;
	shl.b32 	%r26, %r21, 1;
	sub.s32 	%r27, 256, %r26;
	mul.lo.s32 	%r3, %r27, %r25;
	sub.s32 	%r28, %r3, %r24;
	add.s32 	%r29, %r28, 255;
	add.s32 	%r4, %r28, %r2;
	neg.s32 	%r30, %r28;
	shr.s32 	%r31, %r28, 31;
	and.b32  	%r5, %r31, %r30;
	setp.lt.s32 	%p3, %r29, %r22;
	not.b32 	%r32, %r28;
	add.s32 	%r33, %r22, %r32;
	selp.b32 	%r6, 255, %r33, %p3;
	setp.lt.s32 	%p4, %r4, 0;
	setp.ge.s32 	%p5, %r4, %r22;
	shl.b32 	%r34, %r1, 2;
	mov.u32 	%r35, _ZZ14dynproc_kerneliPiS_S_iiiiE4prev;
	add.s32 	%r7, %r35, %r34;
	or.pred  	%p6, %p4, %p5;
	@%p6 bra 	$L__BB1_2;
	cvta.to.global.u64 	%rd5, %rd3;
	mul.wide.u32 	%rd6, %r4, 4;
	add.s64 	%rd7, %rd5, %rd6;
	ld.global.u32 	%r36, [%rd7];
	st.shared.u32 	[%r7], %r36;
$L__BB1_2:
	bar.sync 	0;
	setp.lt.s32 	%p8, %r21, 1;
	@%p8 bra 	$L__BB1_10;
	sub.s32 	%r8, 254, %r2;
	and.b32  	%r38, %r1, 768;
	add.s32 	%r39, %r2, -1;
	max.s32 	%r40, %r39, %r5;
	add.s32 	%r41, %r40, %r38;
	shl.b32 	%r42, %r41, 2;
	add.s32 	%r9, %r35, %r42;
	or.b32  	%r44, %r2, %r38;
	shl.b32 	%r45, %r44, 2;
	add.s32 	%r10, %r35, %r45;
	add.s32 	%r46, %r2, 1;
	min.s32 	%r47, %r46, %r6;
	add.s32 	%r48, %r47, %r38;
	shl.b32 	%r49, %r48, 2;
	add.s32 	%r11, %r35, %r49;
	mov.u32 	%r51, _ZZ14dynproc_kerneliPiS_S_iiiiE6result;
	add.s32 	%r12, %r51, %r34;
	neg.s32 	%r74, %r21;
	mad.lo.s32 	%r52, %r23, %r22, %r3;
	add.s32 	%r53, %r52, %r2;
	sub.s32 	%r73, %r53, %r24;
	cvta.to.global.u64 	%rd1, %rd2;
	mov.b32 	%r75, 1;
$L__BB1_4:
	setp.gt.s32 	%p9, %r2, %r6;
	setp.lt.s32 	%p10, %r2, %r5;
	add.s32 	%r55, %r75, -1;
	setp.le.u32 	%p11, %r2, %r55;
	setp.gt.s32 	%p12, %r55, %r8;
	or.pred  	%p13, %p11, %p12;
	or.pred  	%p14, %p13, %p10;
	or.pred  	%p16, %p14, %p9;
	@%p16 bra 	$L__BB1_6;
	ld.shared.u32 	%r57, [%r9];
	ld.shared.u32 	%r58, [%r10];
	ld.shared.u32 	%r59, [%r11];
	min.s32 	%r60, %r57, %r58;
	min.s32 	%r61, %r60, %r59;
	mul.wide.s32 	%rd8, %r73, 4;
	add.s64 	%rd9, %rd1, %rd8;
	ld.global.u32 	%r62, [%rd9];
	add.s32 	%r63, %r61, %r62;
	st.shared.u32 	[%r12], %r63;
$L__BB1_6:
	bar.sync 	0;
	add.s32 	%r74, %r74, 1;
	setp.eq.s32 	%p15, %r74, 0;
	@%p15 bra 	$L__BB1_10;
	@%p16 bra 	$L__BB1_9;
	ld.shared.u32 	%r64, [%r12];
	st.shared.u32 	[%r7], %r64;
$L__BB1_9:
	bar.sync 	0;
	add.s32 	%r75, %r75, 1;
	add.s32 	%r73, %r73, %r22;
	bra.uni 	$L__BB1_4;
$L__BB1_10:
	@%p16 bra 	$L__BB1_12;
	and.b32  	%r65, %r1, 768;
	or.b32  	%r66, %r2, %r65;
	shl.b32 	%r67, %r66, 2;
	mov.u32 	%r68, _ZZ14dynproc_kerneliPiS_S_iiiiE6result;
	add.s32 	%r69, %r68, %r67;
	ld.shared.u32 	%r70, [%r69];
	shr.u32 	%r71, %r1, 8;
	mad.lo.s32 	%r72, %r71, 10000, %r4;
	cvta.to.global.u64 	%rd10, %rd4;
	mul.wide.s32 	%rd11, %r72, 4;
	add.s64 	%rd12, %rd10, %rd11;
	st.global.u32 	[%rd12], %r70;
$L__BB1_12:
	ret;

}


// ===== COMPILED SASS (sm_100) =====

	.target	sm_100

	.elftype	@"ET_EXEC"


//--------------------- .note.nv.tkinfo           --------------------------
	.section	.note.nv.tkinfo,"",@"SHT_NOTE"
	.sectionflags	@"SHF_NOTE_NV_TKINFO"
	.tkinfo
        /*0018*/ 	.word	0x00000002
        /*0030*/ 	.string	""
        /*0030*/ 	.string	"ptxas"
        /*0030*/ 	.string	"Cuda compilation tools, release 13.0, V13.0.88"
        /*0030*/ 	.string	"Build cuda_13.0.r13.0/compiler.36424714_0"
        /*0030*/ 	.string	"-arch sm_100 -m 64 "



//--------------------- .note.nv.cuinfo           --------------------------
	.section	.note.nv.cuinfo,"",@"SHT_NOTE"
	.sectionflags	@"SHF_NOTE_NV_CUINFO"
        /*0018*/ 	.short	0x0002
        /*001a*/ 	.short	0x0064
        /*001c*/ 	.short	0x0082
	.zero		2


//--------------------- .nv.info                  --------------------------
	.section	.nv.info,"",@"SHT_CUDA_INFO"
	.align	4


	//----- nvinfo : EIATTR_REGCOUNT
	.align		4
        /*0000*/ 	.byte	0x04, 0x2f
        /*0002*/ 	.short	(.L_2 - .L_1)
	.align		4
.L_1:
        /*0004*/ 	.word	index@(_Z17check_correctnessPi)
        /*0008*/ 	.word	0x00000018


	//----- nvinfo : EIATTR_FRAME_SIZE
	.align		4
.L_2:
        /*000c*/ 	.byte	0x04, 0x11
        /*000e*/ 	.short	(.L_4 - .L_3)
	.align		4
.L_3:
        /*0010*/ 	.word	index@(_Z17check_correctnessPi)
        /*0014*/ 	.word	0x00000010


	//----- nvinfo : EIATTR_REGCOUNT
	.align		4
.L_4:
        /*0018*/ 	.byte	0x04, 0x2f
        /*001a*/ 	.short	(.L_6 - .L_5)
	.align		4
.L_5:
        /*001c*/ 	.word	index@(_Z14dynproc_kerneliPiS_S_iiii)
        /*0020*/ 	.word	0x00000016


	//----- nvinfo : EIATTR_FRAME_SIZE
	.align		4
.L_6:
        /*0024*/ 	.byte	0x04, 0x11
        /*0026*/ 	.short	(.L_8 - .L_7)
	.align		4
.L_7:
        /*0028*/ 	.word	index@(_Z14dynproc_kerneliPiS_S_iiii)
        /*002c*/ 	.word	0x00000000


	//----- nvinfo : EIATTR_MIN_STACK_SIZE
	.align		4
.L_8:
        /*0030*/ 	.byte	0x04, 0x12
        /*0032*/ 	.short	(.L_10 - .L_9)
	.align		4
.L_9:
        /*0034*/ 	.word	index@(_Z14dynproc_kerneliPiS_S_iiii)
        /*0038*/ 	.word	0x00000000


	//----- nvinfo : EIATTR_MIN_STACK_SIZE
	.align		4
.L_10:
        /*003c*/ 	.byte	0x04, 0x12
        /*003e*/ 	.short	(.L_12 - .L_11)
	.align		4
.L_11:
        /*0040*/ 	.word	index@(_Z17check_correctnessPi)
        /*0044*/ 	.word	0x00000010
.L_12:


//--------------------- .nv.compat                --------------------------
	.section	.nv.compat,"",@"SHT_CUDA_COMPAT_INFO"
	.align	4
        /*0000*/ 	.byte	0x02, 0x09, 0x00, 0x00, 0x02, 0x02, 0x01, 0x00, 0x02, 0x05, 0x05, 0x00, 0x03, 0x07, 0x01, 0x01
        /*0010*/ 	.byte	0x02, 0x03, 0x00, 0x00, 0x02, 0x06, 0x01, 0x00, 0x04, 0x0b, 0x08, 0x00, 0x09, 0x00, 0x00, 0x00
        /*0020*/ 	.byte	0x00, 0x00, 0x00, 0x00


//--------------------- .nv.info._Z14dynproc_kerneliPiS_S_iiii --------------------------
	.section	.nv.info._Z14dynproc_kerneliPiS_S_iiii,"",@"SHT_CUDA_INFO"
	.sectionflags	@""
	.align	4


	//----- nvinfo : EIATTR_CUDA_API_VERSION
	.align		4
        /*0000*/ 	.byte	0x04, 0x37
        /*0002*/ 	.short	(.L_14 - .L_13)
.L_13:
        /*0004*/ 	.word	0x00000082


	//----- nvinfo : EIATTR_KPARAM_INFO
	.align		4
.L_14:
        /*0008*/ 	.byte	0x04, 0x17
        /*000a*/ 	.short	(.L_16 - .L_15)
.L_15:
        /*000c*/ 	.word	0x00000000
        /*0010*/ 	.short	0x0007
        /*0012*/ 	.short	0x002c
        /*0014*/ 	.byte	0x00, 0xf0, 0x11, 0x00


	//----- nvinfo : EIATTR_KPARAM_INFO
	.align		4
.L_16:
        /*0018*/ 	.byte	0x04, 0x17
        /*001a*/ 	.short	(.L_18 - .L_17)
.L_17:
        /*001c*/ 	.word	0x00000000
        /*0020*/ 	.short	0x0006
        /*0022*/ 	.short	0x0028
        /*0024*/ 	.byte	0x00, 0xf0, 0x11, 0x00


	//----- nvinfo : EIATTR_KPARAM_INFO
	.align		4
.L_18:
        /*0028*/ 	.byte	0x04, 0x17
        /*002a*/ 	.short	(.L_20 - .L_19)
.L_19:
        /*002c*/ 	.word	0x00000000
        /*0030*/ 	.short	0x0005
        /*0032*/ 	.short	0x0024
        /*0034*/ 	.byte	0x00, 0xf0, 0x11, 0x00


	//----- nvinfo : EIATTR_KPARAM_INFO
	.align		4
.L_20:
        /*0038*/ 	.byte	0x04, 0x17
        /*003a*/ 	.short	(.L_22 - .L_21)
.L_21:
        /*003c*/ 	.word	0x00000000
        /*0040*/ 	.short	0x0004
        /*0042*/ 	.short	0x0020
        /*0044*/ 	.byte	0x00, 0xf0, 0x11, 0x00


	//----- nvinfo : EIATTR_KPARAM_INFO
	.align		4
.L_22:
        /*0048*/ 	.byte	0x04, 0x17
        /*004a*/ 	.short	(.L_24 - .L_23)
.L_23:
        /*004c*/ 	.word	0x00000000
        /*0050*/ 	.short	0x0003
        /*0052*/ 	.short	0x0018
        /*0054*/ 	.byte	0x00, 0xf5, 0x21, 0x00


	//----- nvinfo : EIATTR_KPARAM_INFO
	.align		4
.L_24:
        /*0058*/ 	.byte	0x04, 0x17
        /*005a*/ 	.short	(.L_26 - .L_25)
.L_25:
        /*005c*/ 	.word	0x00000000
        /*0060*/ 	.short	0x0002
        /*0062*/ 	.short	0x0010
        /*0064*/ 	.byte	0x00, 0xf5, 0x21, 0x00


	//----- nvinfo : EIATTR_KPARAM_INFO
	.align		4
.L_26:
        /*0068*/ 	.byte	0x04, 0x17
        /*006a*/ 	.short	(.L_28 - .L_27)
.L_27:
        /*006c*/ 	.word	0x00000000
        /*0070*/ 	.short	0x0001
        /*0072*/ 	.short	0x0008
        /*0074*/ 	.byte	0x00, 0xf5, 0x21, 0x00


	//----- nvinfo : EIATTR_KPARAM_INFO
	.align		4
.L_28:
        /*0078*/ 	.byte	0x04, 0x17
        /*007a*/ 	.short	(.L_30 - .L_29)
.L_29:
        /*007c*/ 	.word	0x00000000
        /*0080*/ 	.short	0x0000
        /*0082*/ 	.short	0x0000
        /*0084*/ 	.byte	0x00, 0xf0, 0x11, 0x00


	//----- nvinfo : EIATTR_SPARSE_MMA_MASK
	.align		4
.L_30:
        /*0088*/ 	.byte	0x03, 0x50
        /*008a*/ 	.short	0x0000


	//----- nvinfo : EIATTR_MAXREG_COUNT
	.align		4
        /*008c*/ 	.byte	0x03, 0x1b
        /*008e*/ 	.short	0x00ff


	//----- nvinfo : EIATTR_NUM_BARRIERS
	.align		4
        /*0090*/ 	.byte	0x02, 0x4c
        /*0092*/ 	.byte	0x01
	.zero		1


	//----- nvinfo : EIATTR_MERCURY_ISA_VERSION
	.align		4
        /*0094*/ 	.byte	0x03, 0x5f
        /*0096*/ 	.short	0x0101


	//----- nvinfo : EIATTR_VRC_CTA_INIT_COUNT
	.align		4
        /*0098*/ 	.byte	0x02, 0x4a
	.zero		1
	.zero		1


	//----- nvinfo : EIATTR_EXIT_INSTR_OFFSETS
	.align		4
        /*009c*/ 	.byte	0x04, 0x1c
        /*009e*/ 	.short	(.L_32 - .L_31)


	//   ....[0]....
.L_31:
        /*00a0*/ 	.word	0x00000500


	//   ....[1]....
        /*00a4*/ 	.word	0x000005d0


	//----- nvinfo : EIATTR_CRS_STACK_SIZE
	.align		4
.L_32:
        /*00a8*/ 	.byte	0x04, 0x1e
        /*00aa*/ 	.short	(.L_34 - .L_33)
.L_33:
        /*00ac*/ 	.word	0x00000000


	//----- nvinfo : EIATTR_CBANK_PARAM_SIZE
	.align		4
.L_34:
        /*00b0*/ 	.byte	0x03, 0x19
        /*00b2*/ 	.short	0x0030


	//----- nvinfo : EIATTR_PARAM_CBANK
	.align		4
        /*00b4*/ 	.byte	0x04, 0x0a
        /*00b6*/ 	.short	(.L_36 - .L_35)
	.align		4
.L_35:
        /*00b8*/ 	.word	index@(.nv.constant0._Z14dynproc_kerneliPiS_S_iiii)
        /*00bc*/ 	.short	0x0380
        /*00be*/ 	.short	0x0030


	//----- nvinfo : EIATTR_SW_WAR
	.align		4
.L_36:
        /*00c0*/ 	.byte	0x04, 0x36
        /*00c2*/ 	.short	(.L_38 - .L_37)
.L_37:
        /*00c4*/ 	.word	0x00000008
.L_38:


//--------------------- .nv.info._Z17check_correctnessPi --------------------------
	.section	.nv.info._Z17check_correctnessPi,"",@"SHT_CUDA_INFO"
	.sectionflags	@""
	.align	4


	//----- nvinfo : EIATTR_CUDA_API_VERSION
	.align		4
        /*0000*/ 	.byte	0x04, 0x37
        /*0002*/ 	.short	(.L_40 - .L_39)
.L_39:
        /*0004*/ 	.word	0x00000082


	//----- nvinfo : EIATTR_KPARAM_INFO
	.align		4
.L_40:
        /*0008*/ 	.byte	0x04, 0x17
        /*000a*/ 	.short	(.L_42 - .L_41)
.L_41:
        /*000c*/ 	.word	0x00000000
        /*0010*/ 	.short	0x0000
        /*0012*/ 	.short	0x0000
        /*0014*/ 	.byte	0x00, 0xf5, 0x21, 0x00


	//----- nvinfo : EIATTR_SPARSE_MMA_MASK
	.align		4
.L_42:
        /*0018*/ 	.byte	0x03, 0x50
        /*001a*/ 	.short	0x0000


	//----- nvinfo : EIATTR_MAXREG_COUNT
	.align		4
        /*001c*/ 	.byte	0x03, 0x1b
        /*001e*/ 	.short	0x00ff


	//----- nvinfo : EIATTR_EXTERNS
	.align		4
        /*0020*/ 	.byte	0x04, 0x0f
        /*0022*/ 	.short	(.L_44 - .L_43)


	//   ....[0]....
	.align		4
.L_43:
        /*0024*/ 	.word	index@(vprintf)


	//----- nvinfo : EIATTR_MERCURY_ISA_VERSION
	.align		4
.L_44:
        /*0028*/ 	.byte	0x03, 0x5f
        /*002a*/ 	.short	0x0101


	//----- nvinfo : EIATTR_VRC_CTA_INIT_COUNT
	.align		4
        /*002c*/ 	.byte	0x02, 0x4a
	.zero		1
	.zero		1


	//----- nvinfo : EIATTR_SYSCALL_OFFSETS
	.align		4
        /*0030*/ 	.byte	0x04, 0x46
        /*0032*/ 	.short	(.L_46 - .L_45)


	//   ....[0]....
.L_45:
        /*0034*/ 	.word	0x000001d0


	//----- nvinfo : EIATTR_EXIT_INSTR_OFFSETS
	.align		4
.L_46:
        /*0038*/ 	.byte	0x04, 0x1c
        /*003a*/ 	.short	(.L_48 - .L_47)


	//   ....[0]....
.L_47:
        /*003c*/ 	.word	0x00000100


	//   ....[1]....
        /*0040*/ 	.word	0x000001e0


	//   ....[2]....
        /*0044*/ 	.word	0x00000200


	//----- nvinfo : EIATTR_CRS_STACK_SIZE
	.align		4
.L_48:
        /*0048*/ 	.byte	0x04, 0x1e
        /*004a*/ 	.short	(.L_50 - .L_49)
.L_49:
        /*004c*/ 	.word	0x00000000


	//----- nvinfo : EIATTR_CBANK_PARAM_SIZE
	.align		4
.L_50:
        /*0050*/ 	.byte	0x03, 0x19
        /*0052*/ 	.short	0x0008


	//----- nvinfo : EIATTR_PARAM_CBANK
	.align		4
        /*0054*/ 	.byte	0x04, 0x0a
        /*0056*/ 	.short	(.L_52 - .L_51)
	.align		4
.L_51:
        /*0058*/ 	.word	index@(.nv.constant0._Z17check_correctnessPi)
        /*005c*/ 	.short	0x0380
        /*005e*/ 	.short	0x0008


	//----- nvinfo : EIATTR_SW_WAR
	.align		4
.L_52:
        /*0060*/ 	.byte	0x04, 0x36
        /*0062*/ 	.short	(.L_54 - .L_53)
.L_53:
        /*0064*/ 	.word	0x00000008
.L_54:


//--------------------- .nv.callgraph             --------------------------
	.section	.nv.callgraph,"",@"SHT_CUDA_CALLGRAPH"
	.align	4
	.sectionentsize	8
	.align		4
        /*0000*/ 	.word	0x00000000
	.align		4
        /*0004*/ 	.word	0xffffffff
	.align		4
        /*0008*/ 	.word	index@(_Z17check_correctnessPi)
	.align		4
        /*000c*/ 	.word	index@(vprintf)
	.align		4
        /*0010*/ 	.word	0x00000000
	.align		4
        /*0014*/ 	.word	0xfffffffe
	.align		4
        /*0018*/ 	.word	0x00000000
	.align		4
        /*001c*/ 	.word	0xfffffffd
	.align		4
        /*0020*/ 	.word	0x00000000
	.align		4
        /*0024*/ 	.word	0xfffffffc


//--------------------- .nv.constant4             --------------------------
	.section	.nv.constant4,"a",@progbits
	.align	8
	.align		8
.nv.constant4:
        /*0000*/ 	.dword	$str
	.align		8
        /*0008*/ 	.dword	vprintf


//--------------------- .text._Z14dynproc_kerneliPiS_S_iiii --------------------------
	.section	.text._Z14dynproc_kerneliPiS_S_iiii,"ax",@progbits
	.align	128
        .global         _Z14dynproc_kerneliPiS_S_iiii
        .type           _Z14dynproc_kerneliPiS_S_iiii,@function
        .size           _Z14dynproc_kerneliPiS_S_iiii,(.L_x_8 - _Z14dynproc_kerneliPiS_S_iiii)
        .other          _Z14dynproc_kerneliPiS_S_iiii,@"STO_CUDA_ENTRY STV_DEFAULT"
_Z14dynproc_kerneliPiS_S_iiii:
.text._Z14dynproc_kerneliPiS_S_iiii:
[----:B------:R-:W-:Y:S01]  /*0000*/  LDC R1, c[0x0][0x37c] ;  /* 0x0000df00ff017b82 */ /* 0x000fe20000000800 */
[----:B------:R-:W0:Y:S01]  /*0010*/  S2R R0, SR_TID.X ;  /* 0x0000000000007919 */ /* 0x000e220000002100 */
[----:B------:R-:W1:Y:S06]  /*0020*/  LDCU UR10, c[0x0][0x380] ;  /* 0x00007000ff0a77ac */ /* 0x000e6c0008000800 */
[----:B------:R-:W2:Y:S01]  /*0030*/  S2UR UR5, SR_CTAID.X ;  /* 0x00000000000579c3 */ /* 0x000ea20000002500 */
[----:B------:R-:W3:Y:S01]  /*0040*/  LDCU UR14, c[0x0][0x3ac] ;  /* 0x00007580ff0e77ac */ /* 0x000ee20008000800 */
[----:B------:R-:W4:Y:S06]  /*0050*/  LDCU.64 UR12, c[0x0][0x358] ;  /* 0x00006b00ff0c77ac */ /* 0x000f2c0008000a00 */
[----:B------:R-:W5:Y:S01]  /*0060*/  LDC R16, c[0x0][0x3a0] ;  /* 0x0000e800ff107b82 */ /* 0x000f620000000800 */
[----:B-1----:R-:W-:-:S04]  /*0070*/  UIADD3 UR7, UPT, UPT, -UR10, URZ, URZ ;  /* 0x000000ff0a077290 */ /* 0x002fc8000fffe1ff */
[----:B------:R-:W-:-:S04]  /*0080*/  ULEA UR4, UR7, 0x100, 0x1 ;  /* 0x0000010007047891 */ /* 0x000fc8000f8e08ff */
[----:B--2---:R-:W-:-:S04]  /*0090*/  UIMAD UR4, UR4, UR5, URZ ;  /* 0x00000005040472a4 */ /* 0x004fc8000f8e02ff */
[----:B---3--:R-:W-:Y:S01]  /*00a0*/  UIADD3 UR8, UPT, UPT, UR4, -UR14, URZ ;  /* 0x8000000e04087290 */ /* 0x008fe2000fffe0ff */
[----:B0-----:R-:W-:-:S05]  /*00b0*/  LOP3.LUT R5, R0, 0xff, RZ, 0xc0, !PT ;  /* 0x000000ff00057812 */ /* 0x001fca00078ec0ff */
[----:B------:R-:W-:-:S05]  /*00c0*/  VIADD R4, R5, UR8 ;  /* 0x0000000805047c36 */ /* 0x000fca0008000000 */
[----:B-----5:R-:W-:-:S04]  /*00d0*/  ISETP.GE.AND P0, PT, R4, R16, PT ;  /* 0x000000100400720c */ /* 0x020fc80003f06270 */
[----:B------:R-:W-:-:S13]  /*00e0*/  ISETP.LT.OR P0, PT, R4, RZ, P0 ;  /* 0x000000ff0400720c */ /* 0x000fda0000701670 */
[----:B------:R-:W0:Y:S02]  /*00f0*/  @!P0 LDC.64 R2, c[0x0][0x390] ;  /* 0x0000e400ff028b82 */ /* 0x000e240000000a00 */
[----:B0-----:R-:W-:-:S06]  /*0100*/  @!P0 IMAD.WIDE.U32 R2, R4, 0x4, R2 ;  /* 0x0000000404028825 */ /* 0x001fcc00078e0002 */
[----:B----4-:R-:W2:Y:S01]  /*0110*/  @!P0 LDG.E R3, desc[UR12][R2.64] ;  /* 0x0000000c02038981 */ /* 0x010ea2000c1e1900 */
[----:B------:R-:W0:Y:S01]  /*0120*/  S2UR UR6, SR_CgaCtaId ;  /* 0x00000000000679c3 */ /* 0x000e220000008800 */
[----:B------:R-:W-:Y:S01]  /*0130*/  UMOV UR5, 0x400 ;  /* 0x0000040000057882 */ /* 0x000fe20000000000 */
[----:B------:R-:W-:Y:S01]  /*0140*/  UISETP.GE.AND UP0, UPT, UR10, 0x1, UPT ;  /* 0x000000010a00788c */ /* 0x000fe2000bf06270 */
[----:B------:R-:W-:Y:S01]  /*0150*/  LOP3.LUT R7, RZ, UR8, RZ, 0x33, !PT ;  /* 0x00000008ff077c12 */ /* 0x000fe2000f8e33ff */
[----:B------:R-:W-:Y:S02]  /*0160*/  UIADD3 UR9, UPT, UPT, UR8, 0xff, URZ ;  /* 0x000000ff08097890 */ /* 0x000fe4000fffe0ff */
[----:B------:R-:W-:Y:S01]  /*0170*/  IMAD R8, RZ, RZ, -UR8 ;  /* 0x80000008ff087e24 */ /* 0x000fe2000f8e02ff */
[----:B------:R-:W-:Y:S01]  /*0180*/  USHF.R.S32.HI UR10, URZ, 0x1f, UR8 ;  /* 0x0000001fff0a7899 */ /* 0x000fe20008011408 */
[----:B------:R-:W-:-:S05]  /*0190*/  IMAD.IADD R7, R7, 0x1, R16 ;  /* 0x0000000107077824 */ /* 0x000fca00078e0210 */
[----:B------:R-:W-:Y:S01]  /*01a0*/  LOP3.LUT R8, R8, UR10, RZ, 0xc0, !PT ;  /* 0x0000000a08087c12 */ /* 0x000fe2000f8ec0ff */
[----:B0-----:R-:W-:-:S06]  /*01b0*/  ULEA UR11, UR6, UR5, 0x18 ;  /* 0x00000005060b7291 */ /* 0x001fcc000f8ec0ff */
[----:B------:R-:W-:-:S05]  /*01c0*/  LEA R6, R0, UR11, 0x2 ;  /* 0x0000000b00067c11 */ /* 0x000fca000f8e10ff */
[----:B--2---:R0:W-:Y:S01]  /*01d0*/  @!P0 STS [R6], R3 ;  /* 0x0000000306008388 */ /* 0x0041e20000000800 */
[----:B------:R-:W-:Y:S01]  /*01e0*/  BAR.SYNC.DEFER_BLOCKING 0x0 ;  /* 0x0000000000007b1d */ /* 0x000fe20000010000 */
[----:B------:R-:W-:-:S04]  /*01f0*/  ISETP.LE.AND P0, PT, R16, UR9, PT ;  /* 0x0000000910007c0c */ /* 0x000fc8000bf03270 */
[----:B------:R-:W-:Y:S01]  /*0200*/  SEL R10, R7, 0xff, P0 ;  /* 0x000000ff070a7807 */ /* 0x000fe20000000000 */
[----:B------:R-:W-:Y:S08]  /*0210*/  BRA.U !UP0, `(.L_x_0) ;  /* 0x0000000108b87547 */ /* 0x000ff0000b800000 */
[----:B------:R-:W1:Y:S01]  /*0220*/  LDC R9, c[0x0][0x3a8] ;  /* 0x0000ea00ff097b82 */ /* 0x000e620000000800 */
[----:B------:R-:W-:Y:S01]  /*0230*/  LOP3.LUT R7, R0, 0x300, RZ, 0xc0, !PT ;  /* 0x0000030000077812 */ /* 0x000fe200078ec0ff */
[----:B------:R-:W-:Y:S01]  /*0240*/  UIADD3 UR5, UPT, UPT, UR5, 0xc00, URZ ;  /* 0x00000c0005057890 */ /* 0x000fe2000fffe0ff */
[C---:B------:R-:W-:Y:S01]  /*0250*/  VIADDMNMX R12, R5.reuse, 0xffffffff, R8, !PT ;  /* 0xffffffff050c7846 */ /* 0x040fe20007800108 */
[----:B------:R-:W2:Y:S01]  /*0260*/  LDCU UR8, c[0x0][0x3a0] ;  /* 0x00007400ff0877ac */ /* 0x000ea20008000800 */
[C---:B------:R-:W-:Y:S02]  /*0270*/  VIADDMNMX R14, R5.reuse, 0x1, R10, PT ;  /* 0x00000001050e7846 */ /* 0x040fe4000380010a */
[----:B------:R-:W-:Y:S01]  /*0280*/  IADD3 R19, PT, PT, -R5, 0xfe, RZ ;  /* 0x000000fe05137810 */ /* 0x000fe20007ffe1ff */
[----:B0-----:R-:W0:Y:S01]  /*0290*/  LDC.64 R2, c[0x0][0x388] ;  /* 0x0000e200ff027b82 */ /* 0x001e220000000a00 */
[C---:B------:R-:W-:Y:S01]  /*02a0*/  IMAD.IADD R12, R7.reuse, 0x1, R12 ;  /* 0x00000001070c7824 */ /* 0x040fe200078e020c */
[----:B------:R-:W-:Y:S01]  /*02b0*/  ULEA UR5, UR6, UR5, 0x18 ;  /* 0x0000000506057291 */ /* 0x000fe2000f8ec0ff */
[----:B------:R-:W-:Y:S01]  /*02c0*/  IMAD.IADD R14, R7, 0x1, R14 ;  /* 0x00000001070e7824 */ /* 0x000fe200078e020e */
[----:B------:R-:W-:-:S04]  /*02d0*/  LOP3.LUT R7, R5, 0x300, R0, 0xf8, !PT ;  /* 0x0000030005077812 */ /* 0x000fc800078ef800 */
[----:B------:R-:W-:Y:S02]  /*02e0*/  LEA R14, R14, UR11, 0x2 ;  /* 0x0000000b0e0e7c11 */ /* 0x000fe4000f8e10ff */
[----:B------:R-:W-:Y:S01]  /*02f0*/  LEA R11, R0, UR5, 0x2 ;  /* 0x00000005000b7c11 */ /* 0x000fe2000f8e10ff */
[----:B------:R-:W-:Y:S01]  /*0300*/  UMOV UR5, 0x1 ;  /* 0x0000000100057882 */ /* 0x000fe20000000000 */
[----:B-1----:R-:W-:Y:S01]  /*0310*/  IMAD R16, R16, R9, UR4 ;  /* 0x0000000410107e24 */ /* 0x002fe2000f8e0209 */
[----:B------:R-:W-:Y:S01]  /*0320*/  LEA R9, R7, UR11, 0x2 ;  /* 0x0000000b07097c11 */ /* 0x000fe2000f8e10ff */
[----:B------:R-:W-:Y:S01]  /*0330*/  UMOV UR4, UR7 ;  /* 0x0000000700047c82 */ /* 0x000fe20008000000 */
[----:B------:R-:W-:Y:S02]  /*0340*/  LEA R7, R12, UR11, 0x2 ;  /* 0x0000000b0c077c11 */ /* 0x000fe4000f8e10ff */
[----:B--2---:R-:W-:-:S07]  /*0350*/  IADD3 R15, PT, PT, R16, -UR14, R5 ;  /* 0x8000000e100f7c10 */ /* 0x004fce000fffe005 */
.L_x_3:
[----:B------:R-:W-:Y:S01]  /*0360*/  UIADD3 UR6, UPT, UPT, UR5, -0x1, URZ ;  /* 0xffffffff05067890 */ /* 0x000fe2000fffe0ff */
[----:B------:R-:W-:Y:S05]  /*0370*/  BSSY.RECONVERGENT B0, `(.L_x_1) ;  /* 0x000000e000007945 */ /* 0x000fea0003800200 */
[----:B------:R-:W-:-:S04]  /*0380*/  ISETP.LT.AND P0, PT, R19, UR6, PT ;  /* 0x0000000613007c0c */ /* 0x000fc8000bf01270 */
[----:B------:R-:W-:-:S04]  /*0390*/  ISETP.LE.U32.OR P0, PT, R5, UR6, P0 ;  /* 0x0000000605007c0c */ /* 0x000fc80008703470 */
[----:B------:R-:W-:-:S04]  /*03a0*/  ISETP.LT.OR P0, PT, R5, R8, P0 ;  /* 0x000000080500720c */ /* 0x000fc80000701670 */
[----:B------:R-:W-:-:S13]  /*03b0*/  ISETP.GT.OR P0, PT, R5, R10, P0 ;  /* 0x0000000a0500720c */ /* 0x000fda0000704670 */
[----:B-12---:R-:W-:Y:S05]  /*03c0*/  @P0 BRA `(.L_x_2) ;  /* 0x0000000000200947 */ /* 0x006fea0003800000 */
[----:B0-----:R-:W-:Y:S01]  /*03d0*/  IMAD.WIDE R12, R15, 0x4, R2 ;  /* 0x000000040f0c7825 */ /* 0x001fe200078e0202 */
[----:B------:R-:W-:Y:S04]  /*03e0*/  LDS R16, [R7] ;  /* 0x0000000007107984 */ /* 0x000fe80000000800 */
[----:B------:R-:W-:Y:S04]  /*03f0*/  LDS R17, [R9] ;  /* 0x0000000009117984 */ /* 0x000fe80000000800 */
[----:B------:R-:W2:Y:S04]  /*0400*/  LDG.E R13, desc[UR12][R12.64] ;  /* 0x0000000c0c0d7981 */ /* 0x000ea8000c1e1900 */
[----:B------:R-:W0:Y:S02]  /*0410*/  LDS R18, [R14] ;  /* 0x000000000e127984 */ /* 0x000e240000000800 */
[----:B0-----:R-:W-:-:S05]  /*0420*/  VIMNMX3 R16, R16, R17, R18, PT ;  /* 0x000000111010720f */ /* 0x001fca0003800112 */
[----:B--2---:R-:W-:-:S05]  /*0430*/  IMAD.IADD R16, R16, 0x1, R13 ;  /* 0x0000000110107824 */ /* 0x004fca00078e020d */
[----:B------:R1:W-:Y:S02]  /*0440*/  STS [R11], R16 ;  /* 0x000000100b007388 */ /* 0x0003e40000000800 */
.L_x_2:
[----:B------:R-:W-:Y:S05]  /*0450*/  BSYNC.RECONVERGENT B0 ;  /* 0x0000000000007941 */ /* 0x000fea0003800200 */
.L_x_1:
[----:B------:R-:W-:Y:S01]  /*0460*/  BAR.SYNC.DEFER_BLOCKING 0x0 ;  /* 0x0000000000007b1d */ /* 0x000fe20000010000 */
[----:B------:R-:W-:-:S04]  /*0470*/  UIADD3 UR4, UPT, UPT, UR4, 0x1, URZ ;  /* 0x0000000104047890 */ /* 0x000fc8000fffe0ff */
[----:B------:R-:W-:-:S09]  /*0480*/  UISETP.NE.AND UP0, UPT, UR4, URZ, UPT ;  /* 0x000000ff0400728c */ /* 0x000fd2000bf05270 */
[----:B------:R-:W-:Y:S05]  /*0490*/  BRA.U !UP0, `(.L_x_0) ;  /* 0x0000000108187547 */ /* 0x000fea000b800000 */
[----:B------:R-:W2:Y:S01]  /*04a0*/  @!P0 LDS R13, [R11] ;  /* 0x000000000b0d8984 */ /* 0x000ea20000000800 */
[----:B------:R-:W-:Y:S01]  /*04b0*/  VIADD R15, R15, UR8 ;  /* 0x000000080f0f7c36 */ /* 0x000fe20008000000 */
[----:B------:R-:W-:Y:S02]  /*04c0*/  UIADD3 UR5, UPT, UPT, UR5, 0x1, URZ ;  /* 0x0000000105057890 */ /* 0x000fe4000fffe0ff */
[----:B--2---:R2:W-:Y:S01]  /*04d0*/  @!P0 STS [R6], R13 ;  /* 0x0000000d06008388 */ /* 0x0045e20000000800 */
[----:B------:R-:W-:Y:S06]  /*04e0*/  BAR.SYNC.DEFER_BLOCKING 0x0 ;  /* 0x0000000000007b1d */ /* 0x000fec0000010000 */
[----:B------:R-:W-:Y:S05]  /*04f0*/  BRA `(.L_x_3) ;  /* 0xfffffffc00987947 */ /* 0x000fea000383ffff */
.L_x_0:
[----:B------:R-:W-:Y:S05]  /*0500*/  @P0 EXIT ;  /* 0x000000000000094d */ /* 0x000fea0003800000 */
[----:B------:R-:W2:Y:S01]  /*0510*/  S2UR UR5, SR_CgaCtaId ;  /* 0x00000000000579c3 */ /* 0x000ea20000008800 */
[----:B------:R-:W-:Y:S01]  /*0520*/  UMOV UR4, 0x400 ;  /* 0x0000040000047882 */ /* 0x000fe20000000000 */
[--C-:B------:R-:W-:Y:S01]  /*0530*/  LOP3.LUT R5, R5, 0x300, R0.reuse, 0xf8, !PT ;  /* 0x0000030005057812 */ /* 0x100fe200078ef800 */
[----:B------:R-:W-:Y:S01]  /*0540*/  UIADD3 UR4, UPT, UPT, UR4, 0xc00, URZ ;  /* 0x00000c0004047890 */ /* 0x000fe2000fffe0ff */
[----:B------:R-:W-:-:S04]  /*0550*/  SHF.R.U32.HI R7, RZ, 0x8, R0 ;  /* 0x00000008ff077819 */ /* 0x000fc80000011600 */
[----:B0-----:R-:W0:Y:S01]  /*0560*/  LDC.64 R2, c[0x0][0x398] ;  /* 0x0000e600ff027b82 */ /* 0x001e220000000a00 */
[----:B------:R-:W-:Y:S01]  /*0570*/  IMAD R7, R7, 0x2710, R4 ;  /* 0x0000271007077824 */ /* 0x000fe200078e0204 */
[----:B--2---:R-:W-:-:S06]  /*0580*/  ULEA UR4, UR5, UR4, 0x18 ;  /* 0x0000000405047291 */ /* 0x004fcc000f8ec0ff */
[----:B------:R-:W-:Y:S01]  /*0590*/  LEA R5, R5, UR4, 0x2 ;  /* 0x0000000405057c11 */ /* 0x000fe2000f8e10ff */
[----:B0-----:R-:W-:-:S05]  /*05a0*/  IMAD.WIDE R2, R7, 0x4, R2 ;  /* 0x0000000407027825 */ /* 0x001fca00078e0202 */
[----:B------:R-:W0:Y:S04]  /*05b0*/  LDS R5, [R5] ;  /* 0x0000000005057984 */ /* 0x000e280000000800 */
[----:B0-----:R-:W-:Y:S01]  /*05c0*/  STG.E desc[UR12][R2.64], R5 ;  /* 0x0000000502007986 */ /* 0x001fe2000c10190c */
[----:B------:R-:W-:Y:S05]  /*05d0*/  EXIT ;  /* 0x000000000000794d */ /* 0x000fea0003800000 */
.L_x_4:
[----:B------:R-:W-:-:S00]  /*05e0*/  BRA `(.L_x_4) ;  /* 0xfffffffc00fc7947 */ /* 0x000fc0000383ffff */
[----:B------:R-:W-:-:S00]  /*05f0*/  NOP ;  /* 0x0000000000007918 */ /* 0x000fc00000000000 */
        /* <DEDUP_REMOVED lines=8> */
.L_x_8:


//--------------------- .text._Z17check_correctnessPi --------------------------
	.section	.text._Z17check_correctnessPi,"ax",@progbits
	.align	128
        .global         _Z17check_correctnessPi
        .type           _Z17check_correctnessPi,@function
        .size           _Z17check_correctnessPi,(.L_x_9 - _Z17check_correctnessPi)
        .other          _Z17check_correctnessPi,@"STO_CUDA_ENTRY STV_DEFAULT"
_Z17check_correctnessPi:
.text._Z17check_correctnessPi:
[----:B------:R-:W0:Y:S01]  /*0000*/  LDC R1, c[0x0][0x37c] ;  /* 0x0000df00ff017b82 */ /* 0x000e220000000800 */
[----:B------:R-:W1:Y:S01]  /*0010*/  S2R R3, SR_TID.X ;  /* 0x0000000000037919 */ /* 0x000e620000002100 */
[----:B------:R-:W2:Y:S06]  /*0020*/  LDCU UR5, c[0x0][0x2fc] ;  /* 0x00005f80ff0577ac */ /* 0x000eac0008000800 */
[----:B------:R-:W1:Y:S01]  /*0030*/  S2UR UR4, SR_CTAID.X ;  /* 0x00000000000479c3 */ /* 0x000e620000002500 */
[----:B0-----:R-:W-:Y:S01]  /*0040*/  VIADD R1, R1, 0xfffffff0 ;  /* 0xfffffff001017836 */ /* 0x001fe20000000000 */
[----:B------:R-:W0:Y:S06]  /*0050*/  LDCU.64 UR36, c[0x0][0x358] ;  /* 0x00006b00ff2477ac */ /* 0x000e2c0008000a00 */
[----:B------:R-:W1:Y:S08]  /*0060*/  LDC R0, c[0x0][0x360] ;  /* 0x0000d800ff007b82 */ /* 0x000e700000000800 */
[----:B------:R-:W3:Y:S01]  /*0070*/  LDC.64 R4, c[0x0][0x380] ;  /* 0x0000e000ff047b82 */ /* 0x000ee20000000a00 */
[----:B-1----:R-:W-:-:S04]  /*0080*/  IMAD R3, R0, UR4, R3 ;  /* 0x0000000400037c24 */ /* 0x002fc8000f8e0203 */
[----:B---3--:R-:W-:-:S05]  /*0090*/  IMAD.WIDE R4, R3, 0x4, R4 ;  /* 0x0000000403047825 */ /* 0x008fca00078e0204 */
[----:B0-----:R-:W3:Y:S04]  /*00a0*/  LDG.E R2, desc[UR36][R4.64] ;  /* 0x0000002404027981 */ /* 0x001ee8000c1e1900 */
[----:B------:R-:W3:Y:S01]  /*00b0*/  LDG.E R3, desc[UR36][R4.64+0x9c40] ;  /* 0x009c402404037981 */ /* 0x000ee2000c1e1900 */
[----:B------:R-:W0:Y:S02]  /*00c0*/  LDCU UR4, c[0x0][0x2f8] ;  /* 0x00005f00ff0477ac */ /* 0x000e240008000800 */
[----:B0-----:R-:W-:-:S05]  /*00d0*/  IADD3 R6, P1, PT, R1, UR4, RZ ;  /* 0x0000000401067c10 */ /* 0x001fca000ff3e0ff */
[----:B--2---:R-:W-:Y:S01]  /*00e0*/  IMAD.X R7, RZ, RZ, UR5, P1 ;  /* 0x00000005ff077e24 */ /* 0x004fe200088e06ff */
[----:B---3--:R-:W-:-:S13]  /*00f0*/  ISETP.NE.AND P0, PT, R2, R3, PT ;  /* 0x000000030200720c */ /* 0x008fda0003f05270 */
[----:B------:R-:W-:Y:S05]  /*0100*/  @!P0 EXIT ;  /* 0x000000000000894d */ /* 0x000fea0003800000 */
[----:B------:R-:W2:Y:S02]  /*0110*/  LDG.E R0, desc[UR36][R4.64+0x13880] ;  /* 0x0138802404007981 */ /* 0x000ea4000c1e1900 */
[----:B--2---:R-:W-:-:S04]  /*0120*/  ISETP.NE.AND P0, PT, R3, R0, PT ;  /* 0x000000000300720c */ /* 0x004fc80003f05270 */
[----:B------:R-:W-:-:S13]  /*0130*/  ISETP.EQ.OR P0, PT, R2, R0, !P0 ;  /* 0x000000000200720c */ /* 0x000fda0004702670 */
[----:B------:R-:W-:Y:S05]  /*0140*/  @P0 BRA `(.L_x_5) ;  /* 0x0000000000280947 */ /* 0x000fea0003800000 */
[----:B------:R-:W-:Y:S01]  /*0150*/  MOV R8, 0x8 ;  /* 0x0000000800087802 */ /* 0x000fe20000000f00 */
[----:B------:R0:W-:Y:S01]  /*0160*/  STL.64 [R1], R2 ;  /* 0x0000000201007387 */ /* 0x0001e20000100a00 */
[----:B------:R-:W1:Y:S03]  /*0170*/  LDCU.64 UR4, c[0x4][URZ] ;  /* 0x01000000ff0477ac */ /* 0x000e660008000a00 */
[----:B------:R0:W-:Y:S01]  /*0180*/  STL [R1+0x8], R0 ;  /* 0x0000080001007387 */ /* 0x0001e20000100800 */
[----:B------:R-:W2:Y:S01]  /*0190*/  LDC.64 R8, c[0x4][R8] ;  /* 0x0100000008087b82 */ /* 0x000ea20000000a00 */
[----:B-1----:R-:W-:Y:S02]  /*01a0*/  IMAD.U32 R4, RZ, RZ, UR4 ;  /* 0x00000004ff047e24 */ /* 0x002fe4000f8e00ff */
[----:B0-----:R-:W-:-:S07]  /*01b0*/  IMAD.U32 R5, RZ, RZ, UR5 ;  /* 0x00000005ff057e24 */ /* 0x001fce000f8e00ff */
[----:B------:R-:W-:-:S07]  /*01c0*/  LEPC R20, `(.L_x_6) ;  /* 0x000000001014794e */ /* 0x000fce0000000000 */
[----:B--2---:R-:W-:Y:S05]  /*01d0*/  CALL.ABS.NOINC R8 ;  /* 0x0000000008007343 */ /* 0x004fea0003c00000 */
.L_x_6:
[----:B------:R-:W-:Y:S05]  /*01e0*/  EXIT ;  /* 0x000000000000794d */ /* 0x000fea0003800000 */
.L_x_5:
[----:B------:R-:W-:Y:S01]  /*01f0*/  STG.E desc[UR36][R4.64], R0 ;  /* 0x0000000004007986 */ /* 0x000fe2000c101924 */
[----:B------:R-:W-:Y:S05]  /*0200*/  EXIT ;  /* 0x000000000000794d */ /* 0x000fea0003800000 */
.L_x_7:
        /* <DEDUP_REMOVED lines=15> */
.L_x_9:


//--------------------- .nv.global.init           --------------------------
	.section	.nv.global.init,"aw",@progbits
.nv.global.init:
	.type		$str,@object
	.size		$str,(.L_0 - $str)
$str:
        /*0000*/ 	.byte	0x44, 0x55, 0x45, 0x20, 0x25, 0x64, 0x20, 0x25, 0x64, 0x20, 0x25, 0x64, 0x0a, 0x00
.L_0:


//--------------------- .nv.shared._Z14dynproc_kerneliPiS_S_iiii --------------------------
	.section	.nv.shared._Z14dynproc_kerneliPiS_S_iiii,"aw",@nobits
	.sectionflags	@""
	.align	4
.nv.shared._Z14dynproc_kerneliPiS_S_iiii:
	.zero		7168


//--------------------- .nv.shared.reserved.0     --------------------------
	.section	.nv.shared.reserved.0,"aw",@nobits
	.weak		__nv_reservedSMEM_offset_0_alias
	.size		__nv_reservedSMEM_offset_0_alias, 0, 64
	.other		__nv_reservedSMEM_offset_0_alias,@"STO_CUDA_RESERVED_SHARED STV_DEFAULT"
__nv_reservedSMEM_offset_0_alias:
	.zero		0
	.zero		64


//--------------------- .nv.constant0._Z14dynproc_kerneliPiS_S_iiii --------------------------
	.section	.nv.constant0._Z14dynproc_kerneliPiS_S_iiii,"a",@progbits
	.sectionflags	@""
	.align	4
.nv.constant0._Z14dynproc_kerneliPiS_S_iiii:
	.zero		944


//--------------------- .nv.constant0._Z17check_correctnessPi --------------------------
	.section	.nv.constant0._Z17check_correctnessPi,"a",@progbits
	.sectionflags	@""
	.align	4
.nv.constant0._Z17check_correctnessPi:
	.zero		904


//--------------------- SYMBOLS --------------------------

	.type		.nv.reservedSmem.offset0,@object
	.size		.nv.reservedSmem.offset0,0x4
	.type		.nv.reservedSmem.cap,@object
	.size		.nv.reservedSmem.cap,0x4
	.type		vprintf,@function
